//
// Generated by NVIDIA NVVM Compiler
//
// Compiler Build ID: CL-36424714
// Cuda compilation tools, release 13.0, V13.0.88
// Based on NVVM 20.0.0
//

.version 9.0
.target sm_100
.address_size 64

	// .globl	_Z20deInterleave_kernel2PfS_Pciiii

.visible .entry _Z20deInterleave_kernel2PfS_Pciiii(
	.param .u64 .ptr .align 1 _Z20deInterleave_kernel2PfS_Pciiii_param_0,
	.param .u64 .ptr .align 1 _Z20deInterleave_kernel2PfS_Pciiii_param_1,
	.param .u64 .ptr .align 1 _Z20deInterleave_kernel2PfS_Pciiii_param_2,
	.param .u32 _Z20deInterleave_kernel2PfS_Pciiii_param_3,
	.param .u32 _Z20deInterleave_kernel2PfS_Pciiii_param_4,
	.param .u32 _Z20deInterleave_kernel2PfS_Pciiii_param_5,
	.param .u32 _Z20deInterleave_kernel2PfS_Pciiii_param_6
)
{
	.reg .pred 	%p<4>;
	.reg .b32 	%r<16>;
	.reg .b32 	%f<3>;
	.reg .b64 	%rd<17>;

	ld.param.u64 	%rd1, [_Z20deInterleave_kernel2PfS_Pciiii_param_0];
	ld.param.u64 	%rd2, [_Z20deInterleave_kernel2PfS_Pciiii_param_1];
	ld.param.u64 	%rd3, [_Z20deInterleave_kernel2PfS_Pciiii_param_2];
	ld.param.u32 	%r3, [_Z20deInterleave_kernel2PfS_Pciiii_param_3];
	ld.param.u32 	%r4, [_Z20deInterleave_kernel2PfS_Pciiii_param_4];
	ld.param.u32 	%r5, [_Z20deInterleave_kernel2PfS_Pciiii_param_5];
	ld.param.u32 	%r6, [_Z20deInterleave_kernel2PfS_Pciiii_param_6];
	mov.u32 	%r7, %ctaid.x;
	mov.u32 	%r8, %ntid.x;
	mov.u32 	%r9, %tid.x;
	mad.lo.s32 	%r1, %r7, %r8, %r9;
	mov.u32 	%r10, %ctaid.y;
	mov.u32 	%r11, %ntid.y;
	mov.u32 	%r12, %tid.y;
	mad.lo.s32 	%r2, %r10, %r11, %r12;
	setp.ge.u32 	%p1, %r1, %r5;
	setp.ge.u32 	%p2, %r2, %r6;
	or.pred  	%p3, %p1, %p2;
	@%p3 bra 	$L__BB0_2;
	cvta.to.global.u64 	%rd4, %rd3;
	cvta.to.global.u64 	%rd5, %rd1;
	cvta.to.global.u64 	%rd6, %rd2;
	mul.lo.s32 	%r13, %r4, %r2;
	cvt.u64.u32 	%rd7, %r13;
	add.s64 	%rd8, %rd4, %rd7;
	shl.b32 	%r14, %r1, 1;
	mul.wide.u32 	%rd9, %r14, 4;
	add.s64 	%rd10, %rd8, %rd9;
	ld.global.f32 	%f1, [%rd10];
	mul.lo.s32 	%r15, %r3, %r2;
	cvt.u64.u32 	%rd11, %r15;
	add.s64 	%rd12, %rd5, %rd11;
	mul.wide.u32 	%rd13, %r1, 4;
	add.s64 	%rd14, %rd12, %rd13;
	st.global.f32 	[%rd14], %f1;
	ld.global.f32 	%f2, [%rd10+4];
	add.s64 	%rd15, %rd6, %rd11;
	add.s64 	%rd16, %rd15, %rd13;
	st.global.f32 	[%rd16], %f2;
$L__BB0_2:
	ret;

}


// ===== COMPILED SASS (sm_100) =====

	.target	sm_100

	.elftype	@"ET_EXEC"


//--------------------- .note.nv.tkinfo           --------------------------
	.section	.note.nv.tkinfo,"",@"SHT_NOTE"
	.sectionflags	@"SHF_NOTE_NV_TKINFO"
	.tkinfo
        /*0018*/ 	.word	0x00000002
        /*0030*/ 	.string	""
        /*0030*/ 	.string	"ptxas"
        /*0030*/ 	.string	"Cuda compilation tools, release 13.0, V13.0.88"
        /*0030*/ 	.string	"Build cuda_13.0.r13.0/compiler.36424714_0"
        /*0030*/ 	.string	"-arch sm_100 -m 64 "



//--------------------- .note.nv.cuinfo           --------------------------
	.section	.note.nv.cuinfo,"",@"SHT_NOTE"
	.sectionflags	@"SHF_NOTE_NV_CUINFO"
        /*0018*/ 	.short	0x0002
        /*001a*/ 	.short	0x0064
        /*001c*/ 	.short	0x0082
	.zero		2


//--------------------- .nv.info                  --------------------------
	.section	.nv.info,"",@"SHT_CUDA_INFO"
	.align	4


	//----- nvinfo : EIATTR_REGCOUNT
	.align		4
        /*0000*/ 	.byte	0x04, 0x2f
        /*0002*/ 	.short	(.L_1 - .L_0)
	.align		4
.L_0:
        /*0004*/ 	.word	index@(_Z20deInterleave_kernel2PfS_Pciiii)
        /*0008*/ 	.word	0x00000010


	//----- nvinfo : EIATTR_FRAME_SIZE
	.align		4
.L_1:
        /*000c*/ 	.byte	0x04, 0x11
        /*000e*/ 	.short	(.L_3 - .L_2)
	.align		4
.L_2:
        /*0010*/ 	.word	index@(_Z20deInterleave_kernel2PfS_Pciiii)
        /*0014*/ 	.word	0x00000000


	//----- nvinfo : EIATTR_MIN_STACK_SIZE
	.align		4
.L_3:
        /*0018*/ 	.byte	0x04, 0x12
        /*001a*/ 	.short	(.L_5 - .L_4)
	.align		4
.L_4:
        /*001c*/ 	.word	index@(_Z20deInterleave_kernel2PfS_Pciiii)
        /*0020*/ 	.word	0x00000000
.L_5:


//--------------------- .nv.compat                --------------------------
	.section	.nv.compat,"",@"SHT_CUDA_COMPAT_INFO"
	.align	4
        /*0000*/ 	.byte	0x02, 0x09, 0x00, 0x00, 0x02, 0x02, 0x01, 0x00, 0x02, 0x05, 0x05, 0x00, 0x03, 0x07, 0x01, 0x01
        /*0010*/ 	.byte	0x02, 0x03, 0x00, 0x00, 0x02, 0x06, 0x01, 0x00, 0x04, 0x0b, 0x08, 0x00, 0x09, 0x00, 0x00, 0x00
        /*0020*/ 	.byte	0x00, 0x00, 0x00, 0x00


//--------------------- .nv.info._Z20deInterleave_kernel2PfS_Pciiii --------------------------
	.section	.nv.info._Z20deInterleave_kernel2PfS_Pciiii,"",@"SHT_CUDA_INFO"
	.sectionflags	@""
	.align	4


	//----- nvinfo : EIATTR_CUDA_API_VERSION
	.align		4
        /*0000*/ 	.byte	0x04, 0x37
        /*0002*/ 	.short	(.L_7 - .L_6)
.L_6:
        /*0004*/ 	.word	0x00000082


	//----- nvinfo : EIATTR_KPARAM_INFO
	.align		4
.L_7:
        /*0008*/ 	.byte	0x04, 0x17
        /*000a*/ 	.short	(.L_9 - .L_8)
.L_8:
        /*000c*/ 	.word	0x00000000
        /*0010*/ 	.short	0x0006
        /*0012*/ 	.short	0x0024
        /*0014*/ 	.byte	0x00, 0xf0, 0x11, 0x00


	//----- nvinfo : EIATTR_KPARAM_INFO
	.align		4
.L_9:
        /*0018*/ 	.byte	0x04, 0x17
        /*001a*/ 	.short	(.L_11 - .L_10)
.L_10:
        /*001c*/ 	.word	0x00000000
        /*0020*/ 	.short	0x0005
        /*0022*/ 	.short	0x0020
        /*0024*/ 	.byte	0x00, 0xf0, 0x11, 0x00


	//----- nvinfo : EIATTR_KPARAM_INFO
	.align		4
.L_11:
        /*0028*/ 	.byte	0x04, 0x17
        /*002a*/ 	.short	(.L_13 - .L_12)
.L_12:
        /*002c*/ 	.word	0x00000000
        /*0030*/ 	.short	0x0004
        /*0032*/ 	.short	0x001c
        /*0034*/ 	.byte	0x00, 0xf0, 0x11, 0x00


	//----- nvinfo : EIATTR_KPARAM_INFO
	.align		4
.L_13:
        /*0038*/ 	.byte	0x04, 0x17
        /*003a*/ 	.short	(.L_15 - .L_14)
.L_14:
        /*003c*/ 	.word	0x00000000
        /*0040*/ 	.short	0x0003
        /*0042*/ 	.short	0x0018
        /*0044*/ 	.byte	0x00, 0xf0, 0x11, 0x00


	//----- nvinfo : EIATTR_KPARAM_INFO
	.align		4
.L_15:
        /*0048*/ 	.byte	0x04, 0x17
        /*004a*/ 	.short	(.L_17 - .L_16)
.L_16:
        /*004c*/ 	.word	0x00000000
        /*0050*/ 	.short	0x0002
        /*0052*/ 	.short	0x0010
        /*0054*/ 	.byte	0x00, 0xf5, 0x21, 0x00


	//----- nvinfo : EIATTR_KPARAM_INFO
	.align		4
.L_17:
        /*0058*/ 	.byte	0x04, 0x17
        /*005a*/ 	.short	(.L_19 - .L_18)
.L_18:
        /*005c*/ 	.word	0x00000000
        /*0060*/ 	.short	0x0001
        /*0062*/ 	.short	0x0008
        /*0064*/ 	.byte	0x00, 0xf5, 0x21, 0x00


	//----- nvinfo : EIATTR_KPARAM_INFO
	.align		4
.L_19:
        /*0068*/ 	.byte	0x04, 0x17
        /*006a*/ 	.short	(.L_21 - .L_20)
.L_20:
        /*006c*/ 	.word	0x00000000
        /*0070*/ 	.short	0x0000
        /*0072*/ 	.short	0x0000
        /*0074*/ 	.byte	0x00, 0xf5, 0x21, 0x00


	//----- nvinfo : EIATTR_SPARSE_MMA_MASK
	.align		4
.L_21:
        /*0078*/ 	.byte	0x03, 0x50
        /*007a*/ 	.short	0x0000


	//----- nvinfo : EIATTR_MAXREG_COUNT
	.align		4
        /*007c*/ 	.byte	0x03, 0x1b
        /*007e*/ 	.short	0x00ff


	//----- nvinfo : EIATTR_MERCURY_ISA_VERSION
	.align		4
        /*0080*/ 	.byte	0x03, 0x5f
        /*0082*/ 	.short	0x0101


	//----- nvinfo : EIATTR_VRC_CTA_INIT_COUNT
	.align		4
        /*0084*/ 	.byte	0x02, 0x4a
	.zero		1
	.zero		1


	//----- nvinfo : EIATTR_EXIT_INSTR_OFFSETS
	.align		4
        /*0088*/ 	.byte	0x04, 0x1c
        /*008a*/ 	.short	(.L_23 - .L_22)


	//   ....[0]....
.L_22:
        /*008c*/ 	.word	0x000000c0


	//   ....[1]....
        /*0090*/ 	.word	0x00000210


	//----- nvinfo : EIATTR_CBANK_PARAM_SIZE
	.align		4
.L_23:
        /*0094*/ 	.byte	0x03, 0x19
        /*0096*/ 	.short	0x0028


	//----- nvinfo : EIATTR_PARAM_CBANK
	.align		4
        /*0098*/ 	.byte	0x04, 0x0a
        /*009a*/ 	.short	(.L_25 - .L_24)
	.align		4
.L_24:
        /*009c*/ 	.word	index@(.nv.constant0._Z20deInterleave_kernel2PfS_Pciiii)
        /*00a0*/ 	.short	0x0380
        /*00a2*/ 	.short	0x0028


	//----- nvinfo : EIATTR_SW_WAR
	.align		4
.L_25:
        /*00a4*/ 	.byte	0x04, 0x36
        /*00a6*/ 	.short	(.L_27 - .L_26)
.L_26:
        /*00a8*/ 	.word	0x00000008
.L_27:


//--------------------- .nv.callgraph             --------------------------
	.section	.nv.callgraph,"",@"SHT_CUDA_CALLGRAPH"
	.align	4
	.sectionentsize	8
	.align		4
        /*0000*/ 	.word	0x00000000
	.align		4
        /*0004*/ 	.word	0xffffffff
	.align		4
        /*0008*/ 	.word	0x00000000
	.align		4
        /*000c*/ 	.word	0xfffffffe
	.align		4
        /*0010*/ 	.word	0x00000000
	.align		4
        /*0014*/ 	.word	0xfffffffd
	.align		4
        /*0018*/ 	.word	0x00000000
	.align		4
        /*001c*/ 	.word	0xfffffffc


//--------------------- .text._Z20deInterleave_kernel2PfS_Pciiii --------------------------
	.section	.text._Z20deInterleave_kernel2PfS_Pciiii,"ax",@progbits
	.align	128
        .global         _Z20deInterleave_kernel2PfS_Pciiii
        .type           _Z20deInterleave_kernel2PfS_Pciiii,@function
        .size           _Z20deInterleave_kernel2PfS_Pciiii,(.L_x_1 - _Z20deInterleave_kernel2PfS_Pciiii)
        .other          _Z20deInterleave_kernel2PfS_Pciiii,@"STO_CUDA_ENTRY STV_DEFAULT"
_Z20deInterleave_kernel2PfS_Pciiii:
.text._Z20deInterleave_kernel2PfS_Pciiii:
[----:B------:R-:W-:Y:S01]  /*0000*/  LDC R1, c[0x0][0x37c] ;  /* 0x0000df00ff017b82 */ /* 0x000fe20000000800 */
[----:B------:R-:W0:Y:S07]  /*0010*/  S2R R3, SR_TID.Y ;  /* 0x0000000000037919 */ /* 0x000e2e0000002200 */
[----:B------:R-:W1:Y:S01]  /*0020*/  LDC R9, c[0x0][0x360] ;  /* 0x0000d800ff097b82 */ /* 0x000e620000000800 */
[----:B------:R-:W2:Y:S01]  /*0030*/  LDCU.64 UR6, c[0x0][0x3a0] ;  /* 0x00007400ff0677ac */ /* 0x000ea20008000a00 */
[----:B------:R-:W1:Y:S06]  /*0040*/  S2R R2, SR_TID.X ;  /* 0x0000000000027919 */ /* 0x000e6c0000002100 */
[----:B------:R-:W0:Y:S08]  /*0050*/  S2UR UR5, SR_CTAID.Y ;  /* 0x00000000000579c3 */ /* 0x000e300000002600 */
[----:B------:R-:W0:Y:S08]  /*0060*/  LDC R0, c[0x0][0x364] ;  /* 0x0000d900ff007b82 */ /* 0x000e300000000800 */
[----:B------:R-:W1:Y:S01]  /*0070*/  S2UR UR4, SR_CTAID.X ;  /* 0x00000000000479c3 */ /* 0x000e620000002500 */
[----:B0-----:R-:W-:-:S05]  /*0080*/  IMAD R0, R0, UR5, R3 ;  /* 0x0000000500007c24 */ /* 0x001fca000f8e0203 */
[----:B--2---:R-:W-:Y:S01]  /*0090*/  ISETP.GE.U32.AND P0, PT, R0, UR7, PT ;  /* 0x0000000700007c0c */ /* 0x004fe2000bf06070 */
[----:B-1----:R-:W-:-:S05]  /*00a0*/  IMAD R9, R9, UR4, R2 ;  /* 0x0000000409097c24 */ /* 0x002fca000f8e0202 */
[----:B------:R-:W-:-:S13]  /*00b0*/  ISETP.GE.U32.OR P0, PT, R9, UR6, P0 ;  /* 0x0000000609007c0c */ /* 0x000fda0008706470 */
[----:B------:R-:W-:Y:S05]  /*00c0*/  @P0 EXIT ;  /* 0x000000000000094d */ /* 0x000fea0003800000 */
[----:B------:R-:W0:Y:S01]  /*00d0*/  LDC.64 R4, c[0x0][0x398] ;  /* 0x0000e600ff047b82 */ /* 0x000e220000000a00 */
[----:B------:R-:W1:Y:S01]  /*00e0*/  LDCU.64 UR4, c[0x0][0x358] ;  /* 0x00006b00ff0477ac */ /* 0x000e620008000a00 */
[----:B------:R-:W2:Y:S06]  /*00f0*/  LDCU.128 UR8, c[0x0][0x380] ;  /* 0x00007000ff0877ac */ /* 0x000eac0008000c00 */
[----:B------:R-:W3:Y:S01]  /*0100*/  LDC.64 R2, c[0x0][0x390] ;  /* 0x0000e400ff027b82 */ /* 0x000ee20000000a00 */
[----:B0-----:R-:W-:-:S05]  /*0110*/  IMAD R5, R0, R5, RZ ;  /* 0x0000000500057224 */ /* 0x001fca00078e02ff */
[----:B---3--:R-:W-:Y:S02]  /*0120*/  IADD3 R2, P0, PT, R5, R2, RZ ;  /* 0x0000000205027210 */ /* 0x008fe40007f1e0ff */
[----:B------:R-:W-:Y:S02]  /*0130*/  SHF.L.U32 R5, R9, 0x1, RZ ;  /* 0x0000000109057819 */ /* 0x000fe400000006ff */
[----:B------:R-:W-:-:S03]  /*0140*/  IADD3.X R3, PT, PT, RZ, R3, RZ, P0, !PT ;  /* 0x00000003ff037210 */ /* 0x000fc600007fe4ff */
[----:B------:R-:W-:-:S05]  /*0150*/  IMAD.WIDE.U32 R2, R5, 0x4, R2 ;  /* 0x0000000405027825 */ /* 0x000fca00078e0002 */
[----:B-1----:R-:W3:Y:S01]  /*0160*/  LDG.E R11, desc[UR4][R2.64] ;  /* 0x00000004020b7981 */ /* 0x002ee2000c1e1900 */
[----:B------:R-:W-:-:S05]  /*0170*/  IMAD R0, R0, R4, RZ ;  /* 0x0000000400007224 */ /* 0x000fca00078e02ff */
[----:B--2---:R-:W-:-:S04]  /*0180*/  IADD3 R4, P0, PT, R0, UR8, RZ ;  /* 0x0000000800047c10 */ /* 0x004fc8000ff1e0ff */
[----:B------:R-:W-:-:S03]  /*0190*/  IADD3.X R5, PT, PT, RZ, UR9, RZ, P0, !PT ;  /* 0x00000009ff057c10 */ /* 0x000fc600087fe4ff */
[----:B------:R-:W-:-:S05]  /*01a0*/  IMAD.WIDE.U32 R4, R9, 0x4, R4 ;  /* 0x0000000409047825 */ /* 0x000fca00078e0004 */
[----:B---3--:R-:W-:Y:S04]  /*01b0*/  STG.E desc[UR4][R4.64], R11 ;  /* 0x0000000b04007986 */ /* 0x008fe8000c101904 */
[----:B------:R-:W2:Y:S01]  /*01c0*/  LDG.E R13, desc[UR4][R2.64+0x4] ;  /* 0x00000404020d7981 */ /* 0x000ea2000c1e1900 */
[----:B------:R-:W-:-:S04]  /*01d0*/  IADD3 R6, P0, PT, R0, UR10, RZ ;  /* 0x0000000a00067c10 */ /* 0x000fc8000ff1e0ff */
[----:B------:R-:W-:-:S03]  /*01e0*/  IADD3.X R7, PT, PT, RZ, UR11, RZ, P0, !PT ;  /* 0x0000000bff077c10 */ /* 0x000fc600087fe4ff */
[----:B------:R-:W-:-:S05]  /*01f0*/  IMAD.WIDE.U32 R6, R9, 0x4, R6 ;  /* 0x0000000409067825 */ /* 0x000fca00078e0006 */
[----:B--2---:R-:W-:Y:S01]  /*0200*/  STG.E desc[UR4][R6.64], R13 ;  /* 0x0000000d06007986 */ /* 0x004fe2000c101904 */
[----:B------:R-:W-:Y:S05]  /*0210*/  EXIT ;  /* 0x000000000000794d */ /* 0x000fea0003800000 */
.L_x_0:
[----:B------:R-:W-:-:S00]  /*0220*/  BRA `(.L_x_0) ;  /* 0xfffffffc00fc7947 */ /* 0x000fc0000383ffff */
[----:B------:R-:W-:-:S00]  /*0230*/  NOP ;  /* 0x0000000000007918 */ /* 0x000fc00000000000 */
        /* <DEDUP_REMOVED lines=12> */
.L_x_1:


//--------------------- .nv.shared.reserved.0     --------------------------
	.section	.nv.shared.reserved.0,"aw",@nobits
	.weak		__nv_reservedSMEM_offset_0_alias
	.size		__nv_reservedSMEM_offset_0_alias, 0, 64
	.other		__nv_reservedSMEM_offset_0_alias,@"STO_CUDA_RESERVED_SHARED STV_DEFAULT"
__nv_reservedSMEM_offset_0_alias:
	.zero		0
	.zero		64


//--------------------- .nv.constant0._Z20deInterleave_kernel2PfS_Pciiii --------------------------
	.section	.nv.constant0._Z20deInterleave_kernel2PfS_Pciiii,"a",@progbits
	.sectionflags	@""
	.align	4
.nv.constant0._Z20deInterleave_kernel2PfS_Pciiii:
	.zero		936


//--------------------- SYMBOLS --------------------------

	.type		.nv.reservedSmem.offset0,@object
	.size		.nv.reservedSmem.offset0,0x4
